//
// Generated by NVIDIA NVVM Compiler
//
// Compiler Build ID: CL-36424714
// Cuda compilation tools, release 13.0, V13.0.88
// Based on NVVM 20.0.0
//

.version 9.0
.target sm_100
.address_size 64

	// .globl	_Z15vectorAddKernelPKfS0_Pfi

.visible .entry _Z15vectorAddKernelPKfS0_Pfi(
	.param .u64 .ptr .align 1 _Z15vectorAddKernelPKfS0_Pfi_param_0,
	.param .u64 .ptr .align 1 _Z15vectorAddKernelPKfS0_Pfi_param_1,
	.param .u64 .ptr .align 1 _Z15vectorAddKernelPKfS0_Pfi_param_2,
	.param .u32 _Z15vectorAddKernelPKfS0_Pfi_param_3
)
{
	.reg .pred 	%p<2>;
	.reg .b32 	%r<6>;
	.reg .b32 	%f<4>;
	.reg .b64 	%rd<11>;

	ld.param.u64 	%rd1, [_Z15vectorAddKernelPKfS0_Pfi_param_0];
	ld.param.u64 	%rd2, [_Z15vectorAddKernelPKfS0_Pfi_param_1];
	ld.param.u64 	%rd3, [_Z15vectorAddKernelPKfS0_Pfi_param_2];
	ld.param.u32 	%r2, [_Z15vectorAddKernelPKfS0_Pfi_param_3];
	mov.u32 	%r3, %ctaid.x;
	mov.u32 	%r4, %ntid.x;
	mov.u32 	%r5, %tid.x;
	mad.lo.s32 	%r1, %r3, %r4, %r5;
	setp.ge.s32 	%p1, %r1, %r2;
	@%p1 bra 	$L__BB0_2;
	cvta.to.global.u64 	%rd4, %rd1;
	cvta.to.global.u64 	%rd5, %rd2;
	cvta.to.global.u64 	%rd6, %rd3;
	mul.wide.s32 	%rd7, %r1, 4;
	add.s64 	%rd8, %rd4, %rd7;
	ld.global.f32 	%f1, [%rd8];
	add.s64 	%rd9, %rd5, %rd7;
	ld.global.f32 	%f2, [%rd9];
	add.f32 	%f3, %f1, %f2;
	add.s64 	%rd10, %rd6, %rd7;
	st.global.f32 	[%rd10], %f3;
$L__BB0_2:
	ret;

}


// ===== COMPILED SASS (sm_100) =====

	.target	sm_100

	.elftype	@"ET_EXEC"


//--------------------- .note.nv.tkinfo           --------------------------
	.section	.note.nv.tkinfo,"",@"SHT_NOTE"
	.sectionflags	@"SHF_NOTE_NV_TKINFO"
	.tkinfo
        /*0018*/ 	.word	0x00000002
        /*0030*/ 	.string	""
        /*0030*/ 	.string	"ptxas"
        /*0030*/ 	.string	"Cuda compilation tools, release 13.0, V13.0.88"
        /*0030*/ 	.string	"Build cuda_13.0.r13.0/compiler.36424714_0"
        /*0030*/ 	.string	"-arch sm_100 -m 64 "



//--------------------- .note.nv.cuinfo           --------------------------
	.section	.note.nv.cuinfo,"",@"SHT_NOTE"
	.sectionflags	@"SHF_NOTE_NV_CUINFO"
        /*0018*/ 	.short	0x0002
        /*001a*/ 	.short	0x0064
        /*001c*/ 	.short	0x0082
	.zero		2


//--------------------- .nv.info                  --------------------------
	.section	.nv.info,"",@"SHT_CUDA_INFO"
	.align	4


	//----- nvinfo : EIATTR_REGCOUNT
	.align		4
        /*0000*/ 	.byte	0x04, 0x2f
        /*0002*/ 	.short	(.L_1 - .L_0)
	.align		4
.L_0:
        /*0004*/ 	.word	index@(_Z15vectorAddKernelPKfS0_Pfi)
        /*0008*/ 	.word	0x0000000c


	//----- nvinfo : EIATTR_FRAME_SIZE
	.align		4
.L_1:
        /*000c*/ 	.byte	0x04, 0x11
        /*000e*/ 	.short	(.L_3 - .L_2)
	.align		4
.L_2:
        /*0010*/ 	.word	index@(_Z15vectorAddKernelPKfS0_Pfi)
        /*0014*/ 	.word	0x00000000


	//----- nvinfo : EIATTR_MIN_STACK_SIZE
	.align		4
.L_3:
        /*0018*/ 	.byte	0x04, 0x12
        /*001a*/ 	.short	(.L_5 - .L_4)
	.align		4
.L_4:
        /*001c*/ 	.word	index@(_Z15vectorAddKernelPKfS0_Pfi)
        /*0020*/ 	.word	0x00000000
.L_5:


//--------------------- .nv.compat                --------------------------
	.section	.nv.compat,"",@"SHT_CUDA_COMPAT_INFO"
	.align	4
        /*0000*/ 	.byte	0x02, 0x09, 0x00, 0x00, 0x02, 0x02, 0x01, 0x00, 0x02, 0x05, 0x05, 0x00, 0x03, 0x07, 0x01, 0x01
        /*0010*/ 	.byte	0x02, 0x03, 0x00, 0x00, 0x02, 0x06, 0x01, 0x00, 0x04, 0x0b, 0x08, 0x00, 0x09, 0x00, 0x00, 0x00
        /*0020*/ 	.byte	0x00, 0x00, 0x00, 0x00


//--------------------- .nv.info._Z15vectorAddKernelPKfS0_Pfi --------------------------
	.section	.nv.info._Z15vectorAddKernelPKfS0_Pfi,"",@"SHT_CUDA_INFO"
	.sectionflags	@""
	.align	4


	//----- nvinfo : EIATTR_CUDA_API_VERSION
	.align		4
        /*0000*/ 	.byte	0x04, 0x37
        /*0002*/ 	.short	(.L_7 - .L_6)
.L_6:
        /*0004*/ 	.word	0x00000082


	//----- nvinfo : EIATTR_KPARAM_INFO
	.align		4
.L_7:
        /*0008*/ 	.byte	0x04, 0x17
        /*000a*/ 	.short	(.L_9 - .L_8)
.L_8:
        /*000c*/ 	.word	0x00000000
        /*0010*/ 	.short	0x0003
        /*0012*/ 	.short	0x0018
        /*0014*/ 	.byte	0x00, 0xf0, 0x11, 0x00


	//----- nvinfo : EIATTR_KPARAM_INFO
	.align		4
.L_9:
        /*0018*/ 	.byte	0x04, 0x17
        /*001a*/ 	.short	(.L_11 - .L_10)
.L_10:
        /*001c*/ 	.word	0x00000000
        /*0020*/ 	.short	0x0002
        /*0022*/ 	.short	0x0010
        /*0024*/ 	.byte	0x00, 0xf5, 0x21, 0x00


	//----- nvinfo : EIATTR_KPARAM_INFO
	.align		4
.L_11:
        /*0028*/ 	.byte	0x04, 0x17
        /*002a*/ 	.short	(.L_13 - .L_12)
.L_12:
        /*002c*/ 	.word	0x00000000
        /*0030*/ 	.short	0x0001
        /*0032*/ 	.short	0x0008
        /*0034*/ 	.byte	0x00, 0xf5, 0x21, 0x00


	//----- nvinfo : EIATTR_KPARAM_INFO
	.align		4
.L_13:
        /*0038*/ 	.byte	0x04, 0x17
        /*003a*/ 	.short	(.L_15 - .L_14)
.L_14:
        /*003c*/ 	.word	0x00000000
        /*0040*/ 	.short	0x0000
        /*0042*/ 	.short	0x0000
        /*0044*/ 	.byte	0x00, 0xf5, 0x21, 0x00


	//----- nvinfo : EIATTR_SPARSE_MMA_MASK
	.align		4
.L_15:
        /*0048*/ 	.byte	0x03, 0x50
        /*004a*/ 	.short	0x0000


	//----- nvinfo : EIATTR_MAXREG_COUNT
	.align		4
        /*004c*/ 	.byte	0x03, 0x1b
        /*004e*/ 	.short	0x00ff


	//----- nvinfo : EIATTR_MERCURY_ISA_VERSION
	.align		4
        /*0050*/ 	.byte	0x03, 0x5f
        /*0052*/ 	.short	0x0101


	//----- nvinfo : EIATTR_VRC_CTA_INIT_COUNT
	.align		4
        /*0054*/ 	.byte	0x02, 0x4a
	.zero		1
	.zero		1


	//----- nvinfo : EIATTR_EXIT_INSTR_OFFSETS
	.align		4
        /*0058*/ 	.byte	0x04, 0x1c
        /*005a*/ 	.short	(.L_17 - .L_16)


	//   ....[0]....
.L_16:
        /*005c*/ 	.word	0x00000070


	//   ....[1]....
        /*0060*/ 	.word	0x00000130


	//----- nvinfo : EIATTR_CBANK_PARAM_SIZE
	.align		4
.L_17:
        /*0064*/ 	.byte	0x03, 0x19
        /*0066*/ 	.short	0x001c


	//----- nvinfo : EIATTR_PARAM_CBANK
	.align		4
        /*0068*/ 	.byte	0x04, 0x0a
        /*006a*/ 	.short	(.L_19 - .L_18)
	.align		4
.L_18:
        /*006c*/ 	.word	index@(.nv.constant0._Z15vectorAddKernelPKfS0_Pfi)
        /*0070*/ 	.short	0x0380
        /*0072*/ 	.short	0x001c


	//----- nvinfo : EIATTR_SW_WAR
	.align		4
.L_19:
        /*0074*/ 	.byte	0x04, 0x36
        /*0076*/ 	.short	(.L_21 - .L_20)
.L_20:
        /*0078*/ 	.word	0x00000008
.L_21:


//--------------------- .nv.callgraph             --------------------------
	.section	.nv.callgraph,"",@"SHT_CUDA_CALLGRAPH"
	.align	4
	.sectionentsize	8
	.align		4
        /*0000*/ 	.word	0x00000000
	.align		4
        /*0004*/ 	.word	0xffffffff
	.align		4
        /*0008*/ 	.word	0x00000000
	.align		4
        /*000c*/ 	.word	0xfffffffe
	.align		4
        /*0010*/ 	.word	0x00000000
	.align		4
        /*0014*/ 	.word	0xfffffffd
	.align		4
        /*0018*/ 	.word	0x00000000
	.align		4
        /*001c*/ 	.word	0xfffffffc


//--------------------- .text._Z15vectorAddKernelPKfS0_Pfi --------------------------
	.section	.text._Z15vectorAddKernelPKfS0_Pfi,"ax",@progbits
	.align	128
        .global         _Z15vectorAddKernelPKfS0_Pfi
        .type           _Z15vectorAddKernelPKfS0_Pfi,@function
        .size           _Z15vectorAddKernelPKfS0_Pfi,(.L_x_1 - _Z15vectorAddKernelPKfS0_Pfi)
        .other          _Z15vectorAddKernelPKfS0_Pfi,@"STO_CUDA_ENTRY STV_DEFAULT"
_Z15vectorAddKernelPKfS0_Pfi:
.text._Z15vectorAddKernelPKfS0_Pfi:
[----:B------:R-:W-:Y:S01]  /*0000*/  LDC R1, c[0x0][0x37c] ;  /* 0x0000df00ff017b82 */ /* 0x000fe20000000800 */
[----:B------:R-:W0:Y:S07]  /*0010*/  S2R R0, SR_TID.X ;  /* 0x0000000000007919 */ /* 0x000e2e0000002100 */
[----:B------:R-:W0:Y:S01]  /*0020*/  S2UR UR4, SR_CTAID.X ;  /* 0x00000000000479c3 */ /* 0x000e220000002500 */
[----:B------:R-:W1:Y:S07]  /*0030*/  LDCU UR5, c[0x0][0x398] ;  /* 0x00007300ff0577ac */ /* 0x000e6e0008000800 */
[----:B------:R-:W0:Y:S02]  /*0040*/  LDC R9, c[0x0][0x360] ;  /* 0x0000d800ff097b82 */ /* 0x000e240000000800 */
[----:B0-----:R-:W-:-:S05]  /*0050*/  IMAD R9, R9, UR4, R0 ;  /* 0x0000000409097c24 */ /* 0x001fca000f8e0200 */
[----:B-1----:R-:W-:-:S13]  /*0060*/  ISETP.GE.AND P0, PT, R9, UR5, PT ;  /* 0x0000000509007c0c */ /* 0x002fda000bf06270 */
[----:B------:R-:W-:Y:S05]  /*0070*/  @P0 EXIT ;  /* 0x000000000000094d */ /* 0x000fea0003800000 */
[----:B------:R-:W0:Y:S01]  /*0080*/  LDC.64 R2, c[0x0][0x380] ;  /* 0x0000e000ff027b82 */ /* 0x000e220000000a00 */
[----:B------:R-:W1:Y:S07]  /*0090*/  LDCU.64 UR4, c[0x0][0x358] ;  /* 0x00006b00ff0477ac */ /* 0x000e6e0008000a00 */
[----:B------:R-:W2:Y:S08]  /*00a0*/  LDC.64 R4, c[0x0][0x388] ;  /* 0x0000e200ff047b82 */ /* 0x000eb00000000a00 */
[----:B------:R-:W3:Y:S01]  /*00b0*/  LDC.64 R6, c[0x0][0x390] ;  /* 0x0000e400ff067b82 */ /* 0x000ee20000000a00 */
[----:B0-----:R-:W-:-:S06]  /*00c0*/  IMAD.WIDE R2, R9, 0x4, R2 ;  /* 0x0000000409027825 */ /* 0x001fcc00078e0202 */
[----:B-1----:R-:W4:Y:S01]  /*00d0*/  LDG.E R2, desc[UR4][R2.64] ;  /* 0x0000000402027981 */ /* 0x002f22000c1e1900 */
[----:B--2---:R-:W-:-:S06]  /*00e0*/  IMAD.WIDE R4, R9, 0x4, R4 ;  /* 0x0000000409047825 */ /* 0x004fcc00078e0204 */
[----:B------:R-:W4:Y:S01]  /*00f0*/  LDG.E R5, desc[UR4][R4.64] ;  /* 0x0000000404057981 */ /* 0x000f22000c1e1900 */
[----:B---3--:R-:W-:-:S04]  /*0100*/  IMAD.WIDE R6, R9, 0x4, R6 ;  /* 0x0000000409067825 */ /* 0x008fc800078e0206 */
[----:B----4-:R-:W-:-:S05]  /*0110*/  FADD R9, R2, R5 ;  /* 0x0000000502097221 */ /* 0x010fca0000000000 */
[----:B------:R-:W-:Y:S01]  /*0120*/  STG.E desc[UR4][R6.64], R9 ;  /* 0x0000000906007986 */ /* 0x000fe2000c101904 */
[----:B------:R-:W-:Y:S05]  /*0130*/  EXIT ;  /* 0x000000000000794d */ /* 0x000fea0003800000 */
.L_x_0:
[----:B------:R-:W-:-:S00]  /*0140*/  BRA `(.L_x_0) ;  /* 0xfffffffc00fc7947 */ /* 0x000fc0000383ffff */
[----:B------:R-:W-:-:S00]  /*0150*/  NOP ;  /* 0x0000000000007918 */ /* 0x000fc00000000000 */
        /* <DEDUP_REMOVED lines=10> */
.L_x_1:


//--------------------- .nv.shared.reserved.0     --------------------------
	.section	.nv.shared.reserved.0,"aw",@nobits
	.weak		__nv_reservedSMEM_offset_0_alias
	.size		__nv_reservedSMEM_offset_0_alias, 0, 64
	.other		__nv_reservedSMEM_offset_0_alias,@"STO_CUDA_RESERVED_SHARED STV_DEFAULT"
__nv_reservedSMEM_offset_0_alias:
	.zero		0
	.zero		64


//--------------------- .nv.constant0._Z15vectorAddKernelPKfS0_Pfi --------------------------
	.section	.nv.constant0._Z15vectorAddKernelPKfS0_Pfi,"a",@progbits
	.sectionflags	@""
	.align	4
.nv.constant0._Z15vectorAddKernelPKfS0_Pfi:
	.zero		924


//--------------------- SYMBOLS --------------------------

	.type		.nv.reservedSmem.offset0,@object
	.size		.nv.reservedSmem.offset0,0x4
